//
// Generated by NVIDIA NVVM Compiler
//
// Compiler Build ID: CL-36424714
// Cuda compilation tools, release 13.0, V13.0.88
// Based on NVVM 20.0.0
//

.version 9.0
.target sm_100
.address_size 64

	// .globl	_Z9removeDiviii

.visible .entry _Z9removeDiviii(
	.param .u32 _Z9removeDiviii_param_0,
	.param .u32 _Z9removeDiviii_param_1,
	.param .u32 _Z9removeDiviii_param_2
)
{


	ret;

}


// ===== COMPILED SASS (sm_100) =====

	.target	sm_100

	.elftype	@"ET_EXEC"


//--------------------- .note.nv.tkinfo           --------------------------
	.section	.note.nv.tkinfo,"",@"SHT_NOTE"
	.sectionflags	@"SHF_NOTE_NV_TKINFO"
	.tkinfo
        /*0018*/ 	.word	0x00000002
        /*0030*/ 	.string	""
        /*0030*/ 	.string	"ptxas"
        /*0030*/ 	.string	"Cuda compilation tools, release 13.0, V13.0.88"
        /*0030*/ 	.string	"Build cuda_13.0.r13.0/compiler.36424714_0"
        /*0030*/ 	.string	"-arch sm_100 -m 64 "



//--------------------- .note.nv.cuinfo           --------------------------
	.section	.note.nv.cuinfo,"",@"SHT_NOTE"
	.sectionflags	@"SHF_NOTE_NV_CUINFO"
        /*0018*/ 	.short	0x0002
        /*001a*/ 	.short	0x0064
        /*001c*/ 	.short	0x0082
	.zero		2


//--------------------- .nv.info                  --------------------------
	.section	.nv.info,"",@"SHT_CUDA_INFO"
	.align	4


	//----- nvinfo : EIATTR_REGCOUNT
	.align		4
        /*0000*/ 	.byte	0x04, 0x2f
        /*0002*/ 	.short	(.L_1 - .L_0)
	.align		4
.L_0:
        /*0004*/ 	.word	index@(_Z9removeDiviii)
        /*0008*/ 	.word	0x00000004


	//----- nvinfo : EIATTR_FRAME_SIZE
	.align		4
.L_1:
        /*000c*/ 	.byte	0x04, 0x11
        /*000e*/ 	.short	(.L_3 - .L_2)
	.align		4
.L_2:
        /*0010*/ 	.word	index@(_Z9removeDiviii)
        /*0014*/ 	.word	0x00000000


	//----- nvinfo : EIATTR_MIN_STACK_SIZE
	.align		4
.L_3:
        /*0018*/ 	.byte	0x04, 0x12
        /*001a*/ 	.short	(.L_5 - .L_4)
	.align		4
.L_4:
        /*001c*/ 	.word	index@(_Z9removeDiviii)
        /*0020*/ 	.word	0x00000000
.L_5:


//--------------------- .nv.compat                --------------------------
	.section	.nv.compat,"",@"SHT_CUDA_COMPAT_INFO"
	.align	4
        /*0000*/ 	.byte	0x02, 0x09, 0x00, 0x00, 0x02, 0x02, 0x01, 0x00, 0x02, 0x05, 0x05, 0x00, 0x03, 0x07, 0x01, 0x01
        /*0010*/ 	.byte	0x02, 0x03, 0x00, 0x00, 0x02, 0x06, 0x01, 0x00, 0x04, 0x0b, 0x08, 0x00, 0x09, 0x00, 0x00, 0x00
        /*0020*/ 	.byte	0x00, 0x00, 0x00, 0x00


//--------------------- .nv.info._Z9removeDiviii  --------------------------
	.section	.nv.info._Z9removeDiviii,"",@"SHT_CUDA_INFO"
	.sectionflags	@""
	.align	4


	//----- nvinfo : EIATTR_CUDA_API_VERSION
	.align		4
        /*0000*/ 	.byte	0x04, 0x37
        /*0002*/ 	.short	(.L_7 - .L_6)
.L_6:
        /*0004*/ 	.word	0x00000082


	//----- nvinfo : EIATTR_KPARAM_INFO
	.align		4
.L_7:
        /*0008*/ 	.byte	0x04, 0x17
        /*000a*/ 	.short	(.L_9 - .L_8)
.L_8:
        /*000c*/ 	.word	0x00000000
        /*0010*/ 	.short	0x0002
        /*0012*/ 	.short	0x0008
        /*0014*/ 	.byte	0x00, 0xf0, 0x11, 0x00


	//----- nvinfo : EIATTR_KPARAM_INFO
	.align		4
.L_9:
        /*0018*/ 	.byte	0x04, 0x17
        /*001a*/ 	.short	(.L_11 - .L_10)
.L_10:
        /*001c*/ 	.word	0x00000000
        /*0020*/ 	.short	0x0001
        /*0022*/ 	.short	0x0004
        /*0024*/ 	.byte	0x00, 0xf0, 0x11, 0x00


	//----- nvinfo : EIATTR_KPARAM_INFO
	.align		4
.L_11:
        /*0028*/ 	.byte	0x04, 0x17
        /*002a*/ 	.short	(.L_13 - .L_12)
.L_12:
        /*002c*/ 	.word	0x00000000
        /*0030*/ 	.short	0x0000
        /*0032*/ 	.short	0x0000
        /*0034*/ 	.byte	0x00, 0xf0, 0x11, 0x00


	//----- nvinfo : EIATTR_SPARSE_MMA_MASK
	.align		4
.L_13:
        /*0038*/ 	.byte	0x03, 0x50
        /*003a*/ 	.short	0x0000


	//----- nvinfo : EIATTR_MAXREG_COUNT
	.align		4
        /*003c*/ 	.byte	0x03, 0x1b
        /*003e*/ 	.short	0x00ff


	//----- nvinfo : EIATTR_MERCURY_ISA_VERSION
	.align		4
        /*0040*/ 	.byte	0x03, 0x5f
        /*0042*/ 	.short	0x0101


	//----- nvinfo : EIATTR_VRC_CTA_INIT_COUNT
	.align		4
        /*0044*/ 	.byte	0x02, 0x4a
	.zero		1
	.zero		1


	//----- nvinfo : EIATTR_EXIT_INSTR_OFFSETS
	.align		4
        /*0048*/ 	.byte	0x04, 0x1c
        /*004a*/ 	.short	(.L_15 - .L_14)


	//   ....[0]....
.L_14:
        /*004c*/ 	.word	0x00000010


	//----- nvinfo : EIATTR_CBANK_PARAM_SIZE
	.align		4
.L_15:
        /*0050*/ 	.byte	0x03, 0x19
        /*0052*/ 	.short	0x000c


	//----- nvinfo : EIATTR_PARAM_CBANK
	.align		4
        /*0054*/ 	.byte	0x04, 0x0a
        /*0056*/ 	.short	(.L_17 - .L_16)
	.align		4
.L_16:
        /*0058*/ 	.word	index@(.nv.constant0._Z9removeDiviii)
        /*005c*/ 	.short	0x0380
        /*005e*/ 	.short	0x000c


	//----- nvinfo : EIATTR_SW_WAR
	.align		4
.L_17:
        /*0060*/ 	.byte	0x04, 0x36
        /*0062*/ 	.short	(.L_19 - .L_18)
.L_18:
        /*0064*/ 	.word	0x00000008
.L_19:


//--------------------- .nv.callgraph             --------------------------
	.section	.nv.callgraph,"",@"SHT_CUDA_CALLGRAPH"
	.align	4
	.sectionentsize	8
	.align		4
        /*0000*/ 	.word	0x00000000
	.align		4
        /*0004*/ 	.word	0xffffffff
	.align		4
        /*0008*/ 	.word	0x00000000
	.align		4
        /*000c*/ 	.word	0xfffffffe
	.align		4
        /*0010*/ 	.word	0x00000000
	.align		4
        /*0014*/ 	.word	0xfffffffd
	.align		4
        /*0018*/ 	.word	0x00000000
	.align		4
        /*001c*/ 	.word	0xfffffffc


//--------------------- .text._Z9removeDiviii     --------------------------
	.section	.text._Z9removeDiviii,"ax",@progbits
	.align	128
        .global         _Z9removeDiviii
        .type           _Z9removeDiviii,@function
        .size           _Z9removeDiviii,(.L_x_1 - _Z9removeDiviii)
        .other          _Z9removeDiviii,@"STO_CUDA_ENTRY STV_DEFAULT"
_Z9removeDiviii:
.text._Z9removeDiviii:
[----:B------:R-:W-:Y:S01]  /*0000*/  LDC R1, c[0x0][0x37c] ;  /* 0x0000df00ff017b82 */ /* 0x000fe20000000800 */
[----:B------:R-:W-:Y:S05]  /*0010*/  EXIT ;  /* 0x000000000000794d */ /* 0x000fea0003800000 */
.L_x_0:
[----:B------:R-:W-:-:S00]  /*0020*/  BRA `(.L_x_0) ;  /* 0xfffffffc00fc7947 */ /* 0x000fc0000383ffff */
[----:B------:R-:W-:-:S00]  /*0030*/  NOP ;  /* 0x0000000000007918 */ /* 0x000fc00000000000 */
        /* <DEDUP_REMOVED lines=12> */
.L_x_1:


//--------------------- .nv.shared.reserved.0     --------------------------
	.section	.nv.shared.reserved.0,"aw",@nobits
	.weak		__nv_reservedSMEM_offset_0_alias
	.size		__nv_reservedSMEM_offset_0_alias, 0, 64
	.other		__nv_reservedSMEM_offset_0_alias,@"STO_CUDA_RESERVED_SHARED STV_DEFAULT"
__nv_reservedSMEM_offset_0_alias:
	.zero		0
	.zero		64


//--------------------- .nv.constant0._Z9removeDiviii --------------------------
	.section	.nv.constant0._Z9removeDiviii,"a",@progbits
	.sectionflags	@""
	.align	4
.nv.constant0._Z9removeDiviii:
	.zero		908


//--------------------- SYMBOLS --------------------------

	.type		.nv.reservedSmem.offset0,@object
	.size		.nv.reservedSmem.offset0,0x4
